//
// Generated by NVIDIA NVVM Compiler
//
// Compiler Build ID: CL-36424714
// Cuda compilation tools, release 13.0, V13.0.88
// Based on NVVM 20.0.0
//

.version 9.0
.target sm_100
.address_size 64

	// .globl	default_function_kernel

.visible .entry default_function_kernel(
	.param .u64 .ptr .align 1 default_function_kernel_param_0,
	.param .u64 .ptr .align 1 default_function_kernel_param_1
)
{
	.reg .pred 	%p<4>;
	.reg .b32 	%r<2>;
	.reg .b32 	%f<26>;
	.reg .b64 	%rd<8>;

	ld.param.u64 	%rd1, [default_function_kernel_param_0];
	ld.param.u64 	%rd2, [default_function_kernel_param_1];
	cvta.to.global.u64 	%rd3, %rd1;
	cvta.to.global.u64 	%rd4, %rd2;
	mov.u32 	%r1, %ctaid.x;
	mul.wide.u32 	%rd5, %r1, 4;
	add.s64 	%rd6, %rd4, %rd5;
	ld.global.nc.f32 	%f1, [%rd6];
	abs.f32 	%f2, %f1;
	fma.rn.f32 	%f3, %f2, 0fBF000000, 0f3F000000;
	rsqrt.approx.ftz.f32 	%f4, %f3;
	mul.f32 	%f5, %f4, %f3;
	mul.f32 	%f6, %f4, 0fBF000000;
	fma.rn.f32 	%f7, %f5, %f6, 0f3F000000;
	fma.rn.f32 	%f8, %f5, %f7, %f5;
	setp.eq.f32 	%p1, %f2, 0f3F800000;
	selp.f32 	%f9, 0f00000000, %f8, %p1;
	setp.gt.f32 	%p2, %f2, 0f3F0F5C29;
	selp.f32 	%f10, %f9, %f2, %p2;
	copysign.f32 	%f11, %f1, %f10;
	mul.f32 	%f12, %f11, %f11;
	fma.rn.f32 	%f13, %f12, 0f3D10ECEF, 0f3C8B1ABB;
	fma.rn.f32 	%f14, %f13, %f12, 0f3CFC028C;
	fma.rn.f32 	%f15, %f14, %f12, 0f3D372139;
	fma.rn.f32 	%f16, %f15, %f12, 0f3D9993DB;
	fma.rn.f32 	%f17, %f16, %f12, 0f3E2AAAC6;
	mul.f32 	%f18, %f12, %f17;
	fma.rn.f32 	%f19, %f18, %f11, %f11;
	neg.f32 	%f20, %f19;
	selp.f32 	%f21, %f19, %f20, %p2;
	fma.rn.f32 	%f22, 0f3F6EE581, 0f3FD774EB, %f21;
	setp.gt.f32 	%p3, %f1, 0f3F0F5C29;
	selp.f32 	%f23, %f19, %f22, %p3;
	add.f32 	%f24, %f23, %f23;
	selp.f32 	%f25, %f24, %f23, %p2;
	add.s64 	%rd7, %rd3, %rd5;
	st.global.f32 	[%rd7], %f25;
	ret;

}


// ===== COMPILED SASS (sm_100) =====

	.target	sm_100

	.elftype	@"ET_EXEC"


//--------------------- .note.nv.tkinfo           --------------------------
	.section	.note.nv.tkinfo,"",@"SHT_NOTE"
	.sectionflags	@"SHF_NOTE_NV_TKINFO"
	.tkinfo
        /*0018*/ 	.word	0x00000002
        /*0030*/ 	.string	""
        /*0030*/ 	.string	"ptxas"
        /*0030*/ 	.string	"Cuda compilation tools, release 13.0, V13.0.88"
        /*0030*/ 	.string	"Build cuda_13.0.r13.0/compiler.36424714_0"
        /*0030*/ 	.string	"-arch sm_100 -m 64 "



//--------------------- .note.nv.cuinfo           --------------------------
	.section	.note.nv.cuinfo,"",@"SHT_NOTE"
	.sectionflags	@"SHF_NOTE_NV_CUINFO"
        /*0018*/ 	.short	0x0002
        /*001a*/ 	.short	0x0064
        /*001c*/ 	.short	0x0082
	.zero		2


//--------------------- .nv.info                  --------------------------
	.section	.nv.info,"",@"SHT_CUDA_INFO"
	.align	4


	//----- nvinfo : EIATTR_REGCOUNT
	.align		4
        /*0000*/ 	.byte	0x04, 0x2f
        /*0002*/ 	.short	(.L_1 - .L_0)
	.align		4
.L_0:
        /*0004*/ 	.word	index@(default_function_kernel)
        /*0008*/ 	.word	0x0000000c


	//----- nvinfo : EIATTR_FRAME_SIZE
	.align		4
.L_1:
        /*000c*/ 	.byte	0x04, 0x11
        /*000e*/ 	.short	(.L_3 - .L_2)
	.align		4
.L_2:
        /*0010*/ 	.word	index@(default_function_kernel)
        /*0014*/ 	.word	0x00000000


	//----- nvinfo : EIATTR_MIN_STACK_SIZE
	.align		4
.L_3:
        /*0018*/ 	.byte	0x04, 0x12
        /*001a*/ 	.short	(.L_5 - .L_4)
	.align		4
.L_4:
        /*001c*/ 	.word	index@(default_function_kernel)
        /*0020*/ 	.word	0x00000000
.L_5:


//--------------------- .nv.compat                --------------------------
	.section	.nv.compat,"",@"SHT_CUDA_COMPAT_INFO"
	.align	4
        /*0000*/ 	.byte	0x02, 0x09, 0x00, 0x00, 0x02, 0x02, 0x01, 0x00, 0x02, 0x05, 0x05, 0x00, 0x03, 0x07, 0x01, 0x01
        /*0010*/ 	.byte	0x02, 0x03, 0x00, 0x00, 0x02, 0x06, 0x01, 0x00, 0x04, 0x0b, 0x08, 0x00, 0x01, 0x00, 0x00, 0x00
        /*0020*/ 	.byte	0x00, 0x00, 0x00, 0x00


//--------------------- .nv.info.default_function_kernel --------------------------
	.section	.nv.info.default_function_kernel,"",@"SHT_CUDA_INFO"
	.sectionflags	@""
	.align	4


	//----- nvinfo : EIATTR_CUDA_API_VERSION
	.align		4
        /*0000*/ 	.byte	0x04, 0x37
        /*0002*/ 	.short	(.L_7 - .L_6)
.L_6:
        /*0004*/ 	.word	0x00000082


	//----- nvinfo : EIATTR_KPARAM_INFO
	.align		4
.L_7:
        /*0008*/ 	.byte	0x04, 0x17
        /*000a*/ 	.short	(.L_9 - .L_8)
.L_8:
        /*000c*/ 	.word	0x00000000
        /*0010*/ 	.short	0x0001
        /*0012*/ 	.short	0x0008
        /*0014*/ 	.byte	0x00, 0xf5, 0x21, 0x00


	//----- nvinfo : EIATTR_KPARAM_INFO
	.align		4
.L_9:
        /*0018*/ 	.byte	0x04, 0x17
        /*001a*/ 	.short	(.L_11 - .L_10)
.L_10:
        /*001c*/ 	.word	0x00000000
        /*0020*/ 	.short	0x0000
        /*0022*/ 	.short	0x0000
        /*0024*/ 	.byte	0x00, 0xf5, 0x21, 0x00


	//----- nvinfo : EIATTR_SPARSE_MMA_MASK
	.align		4
.L_11:
        /*0028*/ 	.byte	0x03, 0x50
        /*002a*/ 	.short	0x0000


	//----- nvinfo : EIATTR_MAXREG_COUNT
	.align		4
        /*002c*/ 	.byte	0x03, 0x1b
        /*002e*/ 	.short	0x00ff


	//----- nvinfo : EIATTR_MERCURY_ISA_VERSION
	.align		4
        /*0030*/ 	.byte	0x03, 0x5f
        /*0032*/ 	.short	0x0101


	//----- nvinfo : EIATTR_VRC_CTA_INIT_COUNT
	.align		4
        /*0034*/ 	.byte	0x02, 0x4a
	.zero		1
	.zero		1


	//----- nvinfo : EIATTR_EXIT_INSTR_OFFSETS
	.align		4
        /*0038*/ 	.byte	0x04, 0x1c
        /*003a*/ 	.short	(.L_13 - .L_12)


	//   ....[0]....
.L_12:
        /*003c*/ 	.word	0x00000230


	//----- nvinfo : EIATTR_CBANK_PARAM_SIZE
	.align		4
.L_13:
        /*0040*/ 	.byte	0x03, 0x19
        /*0042*/ 	.short	0x0010


	//----- nvinfo : EIATTR_PARAM_CBANK
	.align		4
        /*0044*/ 	.byte	0x04, 0x0a
        /*0046*/ 	.short	(.L_15 - .L_14)
	.align		4
.L_14:
        /*0048*/ 	.word	index@(.nv.constant0.default_function_kernel)
        /*004c*/ 	.short	0x0380
        /*004e*/ 	.short	0x0010


	//----- nvinfo : EIATTR_SW_WAR
	.align		4
.L_15:
        /*0050*/ 	.byte	0x04, 0x36
        /*0052*/ 	.short	(.L_17 - .L_16)
.L_16:
        /*0054*/ 	.word	0x00000008
.L_17:


//--------------------- .nv.callgraph             --------------------------
	.section	.nv.callgraph,"",@"SHT_CUDA_CALLGRAPH"
	.align	4
	.sectionentsize	8
	.align		4
        /*0000*/ 	.word	0x00000000
	.align		4
        /*0004*/ 	.word	0xffffffff
	.align		4
        /*0008*/ 	.word	0x00000000
	.align		4
        /*000c*/ 	.word	0xfffffffe
	.align		4
        /*0010*/ 	.word	0x00000000
	.align		4
        /*0014*/ 	.word	0xfffffffd
	.align		4
        /*0018*/ 	.word	0x00000000
	.align		4
        /*001c*/ 	.word	0xfffffffc


//--------------------- .text.default_function_kernel --------------------------
	.section	.text.default_function_kernel,"ax",@progbits
	.align	128
        .global         default_function_kernel
        .type           default_function_kernel,@function
        .size           default_function_kernel,(.L_x_1 - default_function_kernel)
        .other          default_function_kernel,@"STO_CUDA_ENTRY STV_DEFAULT"
default_function_kernel:
.text.default_function_kernel:
[----:B------:R-:W-:Y:S01]  /*0000*/  LDC R1, c[0x0][0x37c] ;  /* 0x0000df00ff017b82 */ /* 0x000fe20000000800 */
[----:B------:R-:W0:Y:S07]  /*0010*/  S2R R9, SR_CTAID.X ;  /* 0x0000000000097919 */ /* 0x000e2e0000002500 */
[----:B------:R-:W0:Y:S01]  /*0020*/  LDC.64 R2, c[0x0][0x388] ;  /* 0x0000e200ff027b82 */ /* 0x000e220000000a00 */
[----:B------:R-:W1:Y:S01]  /*0030*/  LDCU.64 UR4, c[0x0][0x358] ;  /* 0x00006b00ff0477ac */ /* 0x000e620008000a00 */
[----:B0-----:R-:W-:-:S05]  /*0040*/  IMAD.WIDE.U32 R2, R9, 0x4, R2 ;  /* 0x0000000409027825 */ /* 0x001fca00078e0002 */
[----:B-1----:R0:W2:Y:S01]  /*0050*/  LDG.E.CONSTANT R0, desc[UR4][R2.64] ;  /* 0x0000000402007981 */ /* 0x0020a2000c1e9900 */
[----:B------:R-:W-:Y:S01]  /*0060*/  HFMA2 R5, -RZ, RZ, 1.75, 0 ;  /* 0x3f000000ff057431 */ /* 0x000fe200000001ff */
[----:B0-----:R-:W-:-:S04]  /*0070*/  MOV R3, 0x3d10ecef ;  /* 0x3d10ecef00037802 */ /* 0x001fc80000000f00 */
[C---:B--2---:R-:W-:Y:S01]  /*0080*/  FFMA R4, |R0|.reuse, -R5, 0.5 ;  /* 0x3f00000000047423 */ /* 0x044fe20000000a05 */
[C---:B------:R-:W-:Y:S02]  /*0090*/  FSETP.NEU.AND P1, PT, |R0|.reuse, 1, PT ;  /* 0x3f8000000000780b */ /* 0x040fe40003f2d200 */
[----:B------:R-:W-:Y:S01]  /*00a0*/  FSETP.GT.AND P0, PT, |R0|, 0.56000000238418579102, PT ;  /* 0x3f0f5c290000780b */ /* 0x000fe20003f04200 */
[----:B------:R-:W0:Y:S02]  /*00b0*/  MUFU.RSQ R5, R4 ;  /* 0x0000000400057308 */ /* 0x000e240000001400 */
[----:B0-----:R-:W-:Y:S01]  /*00c0*/  FMUL R6, R4, R5 ;  /* 0x0000000504067220 */ /* 0x001fe20000400000 */
[----:B------:R-:W-:-:S04]  /*00d0*/  FMUL R5, R5, -0.5 ;  /* 0xbf00000005057820 */ /* 0x000fc80000400000 */
[----:B------:R-:W-:-:S04]  /*00e0*/  FFMA R5, R6, R5, 0.5 ;  /* 0x3f00000006057423 */ /* 0x000fc80000000005 */
[----:B------:R-:W-:-:S05]  /*00f0*/  FFMA R5, R6, R5, R6 ;  /* 0x0000000506057223 */ /* 0x000fca0000000006 */
[----:B------:R-:W-:Y:S02]  /*0100*/  FSEL R5, R5, RZ, P1 ;  /* 0x000000ff05057208 */ /* 0x000fe40000800000 */
[----:B------:R-:W-:Y:S02]  /*0110*/  FSETP.GT.AND P1, PT, R0, 0.56000000238418579102, PT ;  /* 0x3f0f5c290000780b */ /* 0x000fe40003f24000 */
[----:B------:R-:W-:-:S04]  /*0120*/  FSEL R5, R5, |R0|, P0 ;  /* 0x4000000005057208 */ /* 0x000fc80000000000 */
[----:B------:R-:W-:-:S05]  /*0130*/  LOP3.LUT R5, R5, 0x80000000, R0, 0xb8, !PT ;  /* 0x8000000005057812 */ /* 0x000fca00078eb800 */
[----:B------:R-:W-:-:S04]  /*0140*/  FMUL R4, R5, R5 ;  /* 0x0000000505047220 */ /* 0x000fc80000400000 */
[----:B------:R-:W-:-:S04]  /*0150*/  FFMA R3, R4, R3, 0.016980519518256187439 ;  /* 0x3c8b1abb04037423 */ /* 0x000fc80000000003 */
[----:B------:R-:W-:-:S04]  /*0160*/  FFMA R3, R4, R3, 0.030762933194637298584 ;  /* 0x3cfc028c04037423 */ /* 0x000fc80000000003 */
[----:B------:R-:W-:-:S04]  /*0170*/  FFMA R3, R4, R3, 0.044709417968988418579 ;  /* 0x3d37213904037423 */ /* 0x000fc80000000003 */
[C---:B------:R-:W-:Y:S02]  /*0180*/  FFMA R7, R4.reuse, R3, 0.074989043176174163818 ;  /* 0x3d9993db04077423 */ /* 0x040fe40000000003 */
[----:B------:R-:W0:Y:S02]  /*0190*/  LDC.64 R2, c[0x0][0x380] ;  /* 0x0000e000ff027b82 */ /* 0x000e240000000a00 */
[----:B------:R-:W-:-:S04]  /*01a0*/  FFMA R7, R4, R7, 0.16666707396507263184 ;  /* 0x3e2aaac604077423 */ /* 0x000fc80000000007 */
[----:B------:R-:W-:Y:S01]  /*01b0*/  FMUL R4, R4, R7 ;  /* 0x0000000704047220 */ /* 0x000fe20000400000 */
[----:B------:R-:W-:-:S03]  /*01c0*/  HFMA2 R7, -RZ, RZ, 1.9599609375, 20144 ;  /* 0x3fd774ebff077431 */ /* 0x000fc600000001ff */
[----:B------:R-:W-:-:S05]  /*01d0*/  FFMA R5, R5, R4, R5 ;  /* 0x0000000405057223 */ /* 0x000fca0000000005 */
[----:B------:R-:W-:-:S05]  /*01e0*/  FSEL R0, R5, -R5, P0 ;  /* 0x8000000505007208 */ /* 0x000fca0000000000 */
[----:B------:R-:W-:Y:S01]  /*01f0*/  @!P1 FFMA R5, R7, 0.93318945169448852539, R0 ;  /* 0x3f6ee58107059823 */ /* 0x000fe20000000000 */
[----:B0-----:R-:W-:-:S04]  /*0200*/  IMAD.WIDE.U32 R2, R9, 0x4, R2 ;  /* 0x0000000409027825 */ /* 0x001fc800078e0002 */
[----:B------:R-:W-:-:S05]  /*0210*/  @P0 FADD R5, R5, R5 ;  /* 0x0000000505050221 */ /* 0x000fca0000000000 */
[----:B------:R-:W-:Y:S01]  /*0220*/  STG.E desc[UR4][R2.64], R5 ;  /* 0x0000000502007986 */ /* 0x000fe2000c101904 */
[----:B------:R-:W-:Y:S05]  /*0230*/  EXIT ;  /* 0x000000000000794d */ /* 0x000fea0003800000 */
.L_x_0:
[----:B------:R-:W-:-:S00]  /*0240*/  BRA `(.L_x_0) ;  /* 0xfffffffc00fc7947 */ /* 0x000fc0000383ffff */
[----:B------:R-:W-:-:S00]  /*0250*/  NOP ;  /* 0x0000000000007918 */ /* 0x000fc00000000000 */
        /* <DEDUP_REMOVED lines=10> */
.L_x_1:


//--------------------- .nv.shared.reserved.0     --------------------------
	.section	.nv.shared.reserved.0,"aw",@nobits
	.weak		__nv_reservedSMEM_offset_0_alias
	.size		__nv_reservedSMEM_offset_0_alias, 0, 64
	.other		__nv_reservedSMEM_offset_0_alias,@"STO_CUDA_RESERVED_SHARED STV_DEFAULT"
__nv_reservedSMEM_offset_0_alias:
	.zero		0
	.zero		64


//--------------------- .nv.constant0.default_function_kernel --------------------------
	.section	.nv.constant0.default_function_kernel,"a",@progbits
	.sectionflags	@""
	.align	4
.nv.constant0.default_function_kernel:
	.zero		912


//--------------------- SYMBOLS --------------------------

	.type		.nv.reservedSmem.offset0,@object
	.size		.nv.reservedSmem.offset0,0x4
